//
// Generated by NVIDIA NVVM Compiler
//
// Compiler Build ID: CL-36424714
// Cuda compilation tools, release 13.0, V13.0.88
// Based on NVVM 20.0.0
//

.version 9.0
.target sm_100
.address_size 64

	// .globl	_Z9transposePfS_m
// _ZZ9transposePfS_mE12sharedMemory has been demoted

.visible .entry _Z9transposePfS_m(
	.param .u64 .ptr .align 1 _Z9transposePfS_m_param_0,
	.param .u64 .ptr .align 1 _Z9transposePfS_m_param_1,
	.param .u64 _Z9transposePfS_m_param_2
)
{
	.reg .pred 	%p<3>;
	.reg .b32 	%r<32>;
	.reg .b32 	%f<3>;
	.reg .b64 	%rd<17>;
	// demoted variable
	.shared .align 4 .b8 _ZZ9transposePfS_mE12sharedMemory[4096];
	ld.param.u64 	%rd1, [_Z9transposePfS_m_param_0];
	ld.param.u64 	%rd2, [_Z9transposePfS_m_param_1];
	ld.param.u64 	%rd4, [_Z9transposePfS_m_param_2];
	mov.u32 	%r1, %tid.x;
	mov.u32 	%r7, %ctaid.x;
	mov.u32 	%r8, %ntid.x;
	mad.lo.s32 	%r2, %r7, %r8, %r1;
	mov.u32 	%r3, %tid.y;
	mov.u32 	%r9, %ctaid.y;
	mov.u32 	%r10, %ntid.y;
	mad.lo.s32 	%r11, %r9, %r10, %r3;
	mad.lo.s32 	%r5, %r9, %r8, %r1;
	mad.lo.s32 	%r6, %r7, %r10, %r3;
	cvt.s64.s32 	%rd5, %r2;
	cvt.u64.u32 	%rd6, %r11;
	max.u64 	%rd7, %rd5, %rd6;
	setp.ge.u64 	%p1, %rd7, %rd4;
	@%p1 bra 	$L__BB0_2;
	cvta.to.global.u64 	%rd8, %rd1;
	cvt.u32.u64 	%r18, %rd4;
	mad.lo.s32 	%r19, %r11, %r18, %r2;
	mul.wide.s32 	%rd9, %r19, 4;
	add.s64 	%rd10, %rd8, %rd9;
	ld.global.f32 	%f1, [%rd10];
	shl.b32 	%r20, %r1, 7;
	mov.u32 	%r21, _ZZ9transposePfS_mE12sharedMemory;
	add.s32 	%r22, %r21, %r20;
	shl.b32 	%r23, %r3, 2;
	add.s32 	%r24, %r22, %r23;
	st.shared.f32 	[%r24], %f1;
	bra.uni 	$L__BB0_3;
$L__BB0_2:
	shl.b32 	%r12, %r1, 7;
	mov.u32 	%r13, _ZZ9transposePfS_mE12sharedMemory;
	add.s32 	%r14, %r13, %r12;
	shl.b32 	%r15, %r3, 2;
	add.s32 	%r16, %r14, %r15;
	mov.b32 	%r17, 0;
	st.shared.u32 	[%r16], %r17;
$L__BB0_3:
	bar.sync 	0;
	cvt.u64.u32 	%rd11, %r5;
	cvt.s64.s32 	%rd12, %r6;
	max.u64 	%rd13, %rd11, %rd12;
	setp.ge.u64 	%p2, %rd13, %rd4;
	@%p2 bra 	$L__BB0_5;
	cvt.u32.u64 	%r25, %rd4;
	mad.lo.s32 	%r26, %r6, %r25, %r5;
	shl.b32 	%r27, %r3, 7;
	mov.u32 	%r28, _ZZ9transposePfS_mE12sharedMemory;
	add.s32 	%r29, %r28, %r27;
	shl.b32 	%r30, %r1, 2;
	add.s32 	%r31, %r29, %r30;
	ld.shared.f32 	%f2, [%r31];
	cvta.to.global.u64 	%rd14, %rd2;
	mul.wide.s32 	%rd15, %r26, 4;
	add.s64 	%rd16, %rd14, %rd15;
	st.global.f32 	[%rd16], %f2;
$L__BB0_5:
	ret;

}


// ===== COMPILED SASS (sm_100) =====

	.target	sm_100

	.elftype	@"ET_EXEC"


//--------------------- .note.nv.tkinfo           --------------------------
	.section	.note.nv.tkinfo,"",@"SHT_NOTE"
	.sectionflags	@"SHF_NOTE_NV_TKINFO"
	.tkinfo
        /*0018*/ 	.word	0x00000002
        /*0030*/ 	.string	""
        /*0030*/ 	.string	"ptxas"
        /*0030*/ 	.string	"Cuda compilation tools, release 13.0, V13.0.88"
        /*0030*/ 	.string	"Build cuda_13.0.r13.0/compiler.36424714_0"
        /*0030*/ 	.string	"-arch sm_100 -m 64 "



//--------------------- .note.nv.cuinfo           --------------------------
	.section	.note.nv.cuinfo,"",@"SHT_NOTE"
	.sectionflags	@"SHF_NOTE_NV_CUINFO"
        /*0018*/ 	.short	0x0002
        /*001a*/ 	.short	0x0064
        /*001c*/ 	.short	0x0082
	.zero		2


//--------------------- .nv.info                  --------------------------
	.section	.nv.info,"",@"SHT_CUDA_INFO"
	.align	4


	//----- nvinfo : EIATTR_REGCOUNT
	.align		4
        /*0000*/ 	.byte	0x04, 0x2f
        /*0002*/ 	.short	(.L_1 - .L_0)
	.align		4
.L_0:
        /*0004*/ 	.word	index@(_Z9transposePfS_m)
        /*0008*/ 	.word	0x0000000c


	//----- nvinfo : EIATTR_FRAME_SIZE
	.align		4
.L_1:
        /*000c*/ 	.byte	0x04, 0x11
        /*000e*/ 	.short	(.L_3 - .L_2)
	.align		4
.L_2:
        /*0010*/ 	.word	index@(_Z9transposePfS_m)
        /*0014*/ 	.word	0x00000000


	//----- nvinfo : EIATTR_MIN_STACK_SIZE
	.align		4
.L_3:
        /*0018*/ 	.byte	0x04, 0x12
        /*001a*/ 	.short	(.L_5 - .L_4)
	.align		4
.L_4:
        /*001c*/ 	.word	index@(_Z9transposePfS_m)
        /*0020*/ 	.word	0x00000000
.L_5:


//--------------------- .nv.compat                --------------------------
	.section	.nv.compat,"",@"SHT_CUDA_COMPAT_INFO"
	.align	4
        /*0000*/ 	.byte	0x02, 0x09, 0x00, 0x00, 0x02, 0x02, 0x01, 0x00, 0x02, 0x05, 0x05, 0x00, 0x03, 0x07, 0x01, 0x01
        /*0010*/ 	.byte	0x02, 0x03, 0x00, 0x00, 0x02, 0x06, 0x01, 0x00, 0x04, 0x0b, 0x08, 0x00, 0x09, 0x00, 0x00, 0x00
        /*0020*/ 	.byte	0x00, 0x00, 0x00, 0x00


//--------------------- .nv.info._Z9transposePfS_m --------------------------
	.section	.nv.info._Z9transposePfS_m,"",@"SHT_CUDA_INFO"
	.sectionflags	@""
	.align	4


	//----- nvinfo : EIATTR_CUDA_API_VERSION
	.align		4
        /*0000*/ 	.byte	0x04, 0x37
        /*0002*/ 	.short	(.L_7 - .L_6)
.L_6:
        /*0004*/ 	.word	0x00000082


	//----- nvinfo : EIATTR_KPARAM_INFO
	.align		4
.L_7:
        /*0008*/ 	.byte	0x04, 0x17
        /*000a*/ 	.short	(.L_9 - .L_8)
.L_8:
        /*000c*/ 	.word	0x00000000
        /*0010*/ 	.short	0x0002
        /*0012*/ 	.short	0x0010
        /*0014*/ 	.byte	0x00, 0xf0, 0x21, 0x00


	//----- nvinfo : EIATTR_KPARAM_INFO
	.align		4
.L_9:
        /*0018*/ 	.byte	0x04, 0x17
        /*001a*/ 	.short	(.L_11 - .L_10)
.L_10:
        /*001c*/ 	.word	0x00000000
        /*0020*/ 	.short	0x0001
        /*0022*/ 	.short	0x0008
        /*0024*/ 	.byte	0x00, 0xf5, 0x21, 0x00


	//----- nvinfo : EIATTR_KPARAM_INFO
	.align		4
.L_11:
        /*0028*/ 	.byte	0x04, 0x17
        /*002a*/ 	.short	(.L_13 - .L_12)
.L_12:
        /*002c*/ 	.word	0x00000000
        /*0030*/ 	.short	0x0000
        /*0032*/ 	.short	0x0000
        /*0034*/ 	.byte	0x00, 0xf5, 0x21, 0x00


	//----- nvinfo : EIATTR_SPARSE_MMA_MASK
	.align		4
.L_13:
        /*0038*/ 	.byte	0x03, 0x50
        /*003a*/ 	.short	0x0000


	//----- nvinfo : EIATTR_MAXREG_COUNT
	.align		4
        /*003c*/ 	.byte	0x03, 0x1b
        /*003e*/ 	.short	0x00ff


	//----- nvinfo : EIATTR_NUM_BARRIERS
	.align		4
        /*0040*/ 	.byte	0x02, 0x4c
        /*0042*/ 	.byte	0x01
	.zero		1


	//----- nvinfo : EIATTR_MERCURY_ISA_VERSION
	.align		4
        /*0044*/ 	.byte	0x03, 0x5f
        /*0046*/ 	.short	0x0101


	//----- nvinfo : EIATTR_VRC_CTA_INIT_COUNT
	.align		4
        /*0048*/ 	.byte	0x02, 0x4a
	.zero		1
	.zero		1


	//----- nvinfo : EIATTR_EXIT_INSTR_OFFSETS
	.align		4
        /*004c*/ 	.byte	0x04, 0x1c
        /*004e*/ 	.short	(.L_15 - .L_14)


	//   ....[0]....
.L_14:
        /*0050*/ 	.word	0x000002b0


	//   ....[1]....
        /*0054*/ 	.word	0x00000330


	//----- nvinfo : EIATTR_CBANK_PARAM_SIZE
	.align		4
.L_15:
        /*0058*/ 	.byte	0x03, 0x19
        /*005a*/ 	.short	0x0018


	//----- nvinfo : EIATTR_PARAM_CBANK
	.align		4
        /*005c*/ 	.byte	0x04, 0x0a
        /*005e*/ 	.short	(.L_17 - .L_16)
	.align		4
.L_16:
        /*0060*/ 	.word	index@(.nv.constant0._Z9transposePfS_m)
        /*0064*/ 	.short	0x0380
        /*0066*/ 	.short	0x0018


	//----- nvinfo : EIATTR_SW_WAR
	.align		4
.L_17:
        /*0068*/ 	.byte	0x04, 0x36
        /*006a*/ 	.short	(.L_19 - .L_18)
.L_18:
        /*006c*/ 	.word	0x00000008
.L_19:


//--------------------- .nv.callgraph             --------------------------
	.section	.nv.callgraph,"",@"SHT_CUDA_CALLGRAPH"
	.align	4
	.sectionentsize	8
	.align		4
        /*0000*/ 	.word	0x00000000
	.align		4
        /*0004*/ 	.word	0xffffffff
	.align		4
        /*0008*/ 	.word	0x00000000
	.align		4
        /*000c*/ 	.word	0xfffffffe
	.align		4
        /*0010*/ 	.word	0x00000000
	.align		4
        /*0014*/ 	.word	0xfffffffd
	.align		4
        /*0018*/ 	.word	0x00000000
	.align		4
        /*001c*/ 	.word	0xfffffffc


//--------------------- .text._Z9transposePfS_m   --------------------------
	.section	.text._Z9transposePfS_m,"ax",@progbits
	.align	128
        .global         _Z9transposePfS_m
        .type           _Z9transposePfS_m,@function
        .size           _Z9transposePfS_m,(.L_x_1 - _Z9transposePfS_m)
        .other          _Z9transposePfS_m,@"STO_CUDA_ENTRY STV_DEFAULT"
_Z9transposePfS_m:
.text._Z9transposePfS_m:
[----:B------:R-:W-:Y:S01]  /*0000*/  LDC R1, c[0x0][0x37c] ;  /* 0x0000df00ff017b82 */ /* 0x000fe20000000800 */
[----:B------:R-:W0:Y:S07]  /*0010*/  S2R R7, SR_TID.X ;  /* 0x0000000000077919 */ /* 0x000e2e0000002100 */
[----:B------:R-:W0:Y:S01]  /*0020*/  LDC R4, c[0x0][0x360] ;  /* 0x0000d800ff047b82 */ /* 0x000e220000000800 */
[----:B------:R-:W1:Y:S01]  /*0030*/  LDCU.64 UR10, c[0x0][0x390] ;  /* 0x00007200ff0a77ac */ /* 0x000e620008000a00 */
[----:B------:R-:W2:Y:S01]  /*0040*/  S2R R6, SR_TID.Y ;  /* 0x0000000000067919 */ /* 0x000ea20000002200 */
[----:B------:R-:W3:Y:S05]  /*0050*/  LDCU.64 UR6, c[0x0][0x358] ;  /* 0x00006b00ff0677ac */ /* 0x000eea0008000a00 */
[----:B------:R-:W0:Y:S08]  /*0060*/  S2UR UR4, SR_CTAID.X ;  /* 0x00000000000479c3 */ /* 0x000e300000002500 */
[----:B------:R-:W2:Y:S08]  /*0070*/  S2UR UR8, SR_CTAID.Y ;  /* 0x00000000000879c3 */ /* 0x000eb00000002600 */
[----:B------:R-:W2:Y:S01]  /*0080*/  LDC R9, c[0x0][0x364] ;  /* 0x0000d900ff097b82 */ /* 0x000ea20000000800 */
[----:B0-----:R-:W-:-:S05]  /*0090*/  IMAD R0, R4, UR4, R7 ;  /* 0x0000000404007c24 */ /* 0x001fca000f8e0207 */
[----:B------:R-:W-:Y:S01]  /*00a0*/  SHF.R.S32.HI R2, RZ, 0x1f, R0 ;  /* 0x0000001fff027819 */ /* 0x000fe20000011400 */
[----:B--2---:R-:W-:-:S05]  /*00b0*/  IMAD R5, R9, UR8, R6 ;  /* 0x0000000809057c24 */ /* 0x004fca000f8e0206 */
[----:B------:R-:W-:-:S04]  /*00c0*/  ISETP.GT.U32.AND P0, PT, R0, R5, PT ;  /* 0x000000050000720c */ /* 0x000fc80003f04070 */
[----:B------:R-:W-:-:S04]  /*00d0*/  ISETP.GT.U32.AND.EX P0, PT, R2, RZ, PT, P0 ;  /* 0x000000ff0200720c */ /* 0x000fc80003f04100 */
[----:B------:R-:W-:Y:S02]  /*00e0*/  SEL R3, R0, R5, P0 ;  /* 0x0000000500037207 */ /* 0x000fe40000000000 */
[----:B------:R-:W-:Y:S02]  /*00f0*/  SEL R2, R2, RZ, P0 ;  /* 0x000000ff02027207 */ /* 0x000fe40000000000 */
[----:B-1----:R-:W-:-:S04]  /*0100*/  ISETP.GE.U32.AND P0, PT, R3, UR10, PT ;  /* 0x0000000a03007c0c */ /* 0x002fc8000bf06070 */
[----:B------:R-:W-:-:S13]  /*0110*/  ISETP.GE.U32.AND.EX P0, PT, R2, UR11, PT, P0 ;  /* 0x0000000b02007c0c */ /* 0x000fda000bf06100 */
[----:B------:R-:W0:Y:S01]  /*0120*/  @!P0 LDC.64 R2, c[0x0][0x380] ;  /* 0x0000e000ff028b82 */ /* 0x000e220000000a00 */
[----:B------:R-:W-:-:S04]  /*0130*/  @!P0 IMAD R5, R5, UR10, R0 ;  /* 0x0000000a05058c24 */ /* 0x000fc8000f8e0200 */
[----:B0-----:R-:W-:-:S06]  /*0140*/  @!P0 IMAD.WIDE R2, R5, 0x4, R2 ;  /* 0x0000000405028825 */ /* 0x001fcc00078e0202 */
[----:B---3--:R0:W2:Y:S01]  /*0150*/  @!P0 LDG.E R2, desc[UR6][R2.64] ;  /* 0x0000000602028981 */ /* 0x0080a2000c1e1900 */
[----:B------:R-:W1:Y:S01]  /*0160*/  S2UR UR5, SR_CgaCtaId ;  /* 0x00000000000579c3 */ /* 0x000e620000008800 */
[----:B------:R-:W-:Y:S02]  /*0170*/  IMAD R0, R4, UR8, R7 ;  /* 0x0000000804007c24 */ /* 0x000fe4000f8e0207 */
[----:B------:R-:W-:Y:S01]  /*0180*/  IMAD R5, R9, UR4, R6 ;  /* 0x0000000409057c24 */ /* 0x000fe2000f8e0206 */
[----:B------:R-:W-:-:S04]  /*0190*/  UMOV UR4, 0x400 ;  /* 0x0000040000047882 */ /* 0x000fc80000000000 */
[----:B------:R-:W-:Y:S02]  /*01a0*/  ISETP.GT.U32.AND P1, PT, R0, R5, PT ;  /* 0x000000050000720c */ /* 0x000fe40003f24070 */
[----:B------:R-:W-:-:S04]  /*01b0*/  SHF.R.S32.HI R8, RZ, 0x1f, R5 ;  /* 0x0000001fff087819 */ /* 0x000fc80000011405 */
[----:B------:R-:W-:-:S04]  /*01c0*/  ISETP.GT.U32.AND.EX P1, PT, RZ, R8, PT, P1 ;  /* 0x00000008ff00720c */ /* 0x000fc80003f24110 */
[----:B------:R-:W-:Y:S02]  /*01d0*/  SEL R9, R0, R5, P1 ;  /* 0x0000000500097207 */ /* 0x000fe40000800000 */
[----:B------:R-:W-:Y:S02]  /*01e0*/  SEL R8, R8, RZ, !P1 ;  /* 0x000000ff08087207 */ /* 0x000fe40004800000 */
[----:B------:R-:W-:Y:S01]  /*01f0*/  ISETP.GE.U32.AND P2, PT, R9, UR10, PT ;  /* 0x0000000a09007c0c */ /* 0x000fe2000bf46070 */
[----:B-1----:R-:W-:-:S03]  /*0200*/  ULEA UR4, UR5, UR4, 0x18 ;  /* 0x0000000405047291 */ /* 0x002fc6000f8ec0ff */
[----:B------:R-:W-:-:S03]  /*0210*/  ISETP.GE.U32.AND.EX P1, PT, R8, UR11, PT, P2 ;  /* 0x0000000b08007c0c */ /* 0x000fc6000bf26120 */
[----:B------:R-:W-:-:S04]  /*0220*/  @!P0 IMAD.U32 R4, RZ, RZ, UR4 ;  /* 0x00000004ff048e24 */ /* 0x000fc8000f8e00ff */
[----:B0-----:R-:W-:Y:S02]  /*0230*/  @!P0 IMAD R3, R7, 0x80, R4 ;  /* 0x0000008007038824 */ /* 0x001fe400078e0204 */
[----:B------:R-:W-:-:S03]  /*0240*/  @P0 IMAD.U32 R4, RZ, RZ, UR4 ;  /* 0x00000004ff040e24 */ /* 0x000fc6000f8e00ff */
[----:B------:R-:W-:Y:S01]  /*0250*/  @!P0 LEA R3, R6, R3, 0x2 ;  /* 0x0000000306038211 */ /* 0x000fe200078e10ff */
[----:B------:R-:W-:-:S04]  /*0260*/  @P0 IMAD R9, R7, 0x80, R4 ;  /* 0x0000008007090824 */ /* 0x000fc800078e0204 */
[----:B------:R-:W-:Y:S01]  /*0270*/  @P0 IMAD R9, R6, 0x4, R9 ;  /* 0x0000000406090824 */ /* 0x000fe200078e0209 */
[----:B--2---:R0:W-:Y:S04]  /*0280*/  @!P0 STS [R3], R2 ;  /* 0x0000000203008388 */ /* 0x0041e80000000800 */
[----:B------:R0:W-:Y:S01]  /*0290*/  @P0 STS [R9], RZ ;  /* 0x000000ff09000388 */ /* 0x0001e20000000800 */
[----:B------:R-:W-:Y:S06]  /*02a0*/  BAR.SYNC.DEFER_BLOCKING 0x0 ;  /* 0x0000000000007b1d */ /* 0x000fec0000010000 */
[----:B------:R-:W-:Y:S05]  /*02b0*/  @P1 EXIT ;  /* 0x000000000000194d */ /* 0x000fea0003800000 */
[----:B------:R-:W-:Y:S01]  /*02c0*/  IMAD R4, R6, 0x80, R4 ;  /* 0x0000008006047824 */ /* 0x000fe200078e0204 */
[----:B0-----:R-:W0:Y:S01]  /*02d0*/  LDC.64 R2, c[0x0][0x388] ;  /* 0x0000e200ff027b82 */ /* 0x001e220000000a00 */
[----:B------:R-:W-:-:S03]  /*02e0*/  IMAD R5, R5, UR10, R0 ;  /* 0x0000000a05057c24 */ /* 0x000fc6000f8e0200 */
[----:B------:R-:W-:-:S05]  /*02f0*/  LEA R4, R7, R4, 0x2 ;  /* 0x0000000407047211 */ /* 0x000fca00078e10ff */
[----:B------:R-:W1:Y:S01]  /*0300*/  LDS R7, [R4] ;  /* 0x0000000004077984 */ /* 0x000e620000000800 */
[----:B0-----:R-:W-:-:S05]  /*0310*/  IMAD.WIDE R2, R5, 0x4, R2 ;  /* 0x0000000405027825 */ /* 0x001fca00078e0202 */
[----:B-1----:R-:W-:Y:S01]  /*0320*/  STG.E desc[UR6][R2.64], R7 ;  /* 0x0000000702007986 */ /* 0x002fe2000c101906 */
[----:B------:R-:W-:Y:S05]  /*0330*/  EXIT ;  /* 0x000000000000794d */ /* 0x000fea0003800000 */
.L_x_0:
[----:B------:R-:W-:-:S00]  /*0340*/  BRA `(.L_x_0) ;  /* 0xfffffffc00fc7947 */ /* 0x000fc0000383ffff */
[----:B------:R-:W-:-:S00]  /*0350*/  NOP ;  /* 0x0000000000007918 */ /* 0x000fc00000000000 */
        /* <DEDUP_REMOVED lines=10> */
.L_x_1:


//--------------------- .nv.shared._Z9transposePfS_m --------------------------
	.section	.nv.shared._Z9transposePfS_m,"aw",@nobits
	.sectionflags	@""
	.align	4
.nv.shared._Z9transposePfS_m:
	.zero		5120


//--------------------- .nv.shared.reserved.0     --------------------------
	.section	.nv.shared.reserved.0,"aw",@nobits
	.weak		__nv_reservedSMEM_offset_0_alias
	.size		__nv_reservedSMEM_offset_0_alias, 0, 64
	.other		__nv_reservedSMEM_offset_0_alias,@"STO_CUDA_RESERVED_SHARED STV_DEFAULT"
__nv_reservedSMEM_offset_0_alias:
	.zero		0
	.zero		64


//--------------------- .nv.constant0._Z9transposePfS_m --------------------------
	.section	.nv.constant0._Z9transposePfS_m,"a",@progbits
	.sectionflags	@""
	.align	4
.nv.constant0._Z9transposePfS_m:
	.zero		920


//--------------------- SYMBOLS --------------------------

	.type		.nv.reservedSmem.offset0,@object
	.size		.nv.reservedSmem.offset0,0x4
	.type		.nv.reservedSmem.cap,@object
	.size		.nv.reservedSmem.cap,0x4
